	.headerflags	@"EF_CUDA_TEXMODE_UNIFIED EF_CUDA_64BIT_ADDRESS EF_CUDA_ACCELERATORS EF_CUDA_SM90 EF_CUDA_VIRTUAL_SM(EF_CUDA_SM90)"
	.elftype	@"ET_EXEC"


//--------------------- .nv.info                  --------------------------
	.section	.nv.info,"",@"SHT_CUDA_INFO"
	.align	4


	//----- nvinfo : EIATTR_REGCOUNT
	.align		4
        /*0000*/ 	.byte	0x04, 0x2f
        /*0002*/ 	.short	(.L_3 - .L_2)
	.align		4
.L_2:
        /*0004*/ 	.word	index@(triton_poi_fused__native_batch_norm_legit_no_training_convolution_relu_3)
        /*0008*/ 	.word	0x0000001a


	//----- nvinfo : EIATTR_MIN_STACK_SIZE
	.align		4
.L_3:
        /*000c*/ 	.byte	0x04, 0x12
        /*000e*/ 	.short	(.L_5 - .L_4)
	.align		4
.L_4:
        /*0010*/ 	.word	index@(triton_poi_fused__native_batch_norm_legit_no_training_convolution_relu_3)
        /*0014*/ 	.word	0x00000000


	//----- nvinfo : EIATTR_FRAME_SIZE
	.align		4
.L_5:
        /*0018*/ 	.byte	0x04, 0x11
        /*001a*/ 	.short	(.L_7 - .L_6)
	.align		4
.L_6:
        /*001c*/ 	.word	index@(triton_poi_fused__native_batch_norm_legit_no_training_convolution_relu_3)
        /*0020*/ 	.word	0x00000000


	//----- nvinfo : EIATTR_MIN_STACK_SIZE
	.align		4
.L_7:
        /*0024*/ 	.byte	0x04, 0x12
        /*0026*/ 	.short	(.L_9 - .L_8)
	.align		4
.L_8:
        /*0028*/ 	.word	index@(triton_poi_fused__native_batch_norm_legit_no_training_convolution_relu_3)
        /*002c*/ 	.word	0x00000000
.L_9:


//--------------------- .nv.info.triton_poi_fused__native_batch_norm_legit_no_training_convolution_relu_3 --------------------------
	.section	.nv.info.triton_poi_fused__native_batch_norm_legit_no_training_convolution_relu_3,"",@"SHT_CUDA_INFO"
	.sectionflags	@""
	.align	4


	//----- nvinfo : EIATTR_CUDA_API_VERSION
	.align		4
        /*0000*/ 	.byte	0x04, 0x37
        /*0002*/ 	.short	(.L_11 - .L_10)
.L_10:
        /*0004*/ 	.word	0x0000007c


	//----- nvinfo : EIATTR_KPARAM_INFO
	.align		4
.L_11:
        /*0008*/ 	.byte	0x04, 0x17
        /*000a*/ 	.short	(.L_13 - .L_12)
.L_12:
        /*000c*/ 	.word	0x00000000
        /*0010*/ 	.short	0x0007
        /*0012*/ 	.short	0x0038
        /*0014*/ 	.byte	0x00, 0xf0, 0x11, 0x00


	//----- nvinfo : EIATTR_KPARAM_INFO
	.align		4
.L_13:
        /*0018*/ 	.byte	0x04, 0x17
        /*001a*/ 	.short	(.L_15 - .L_14)
.L_14:
        /*001c*/ 	.word	0x00000000
        /*0020*/ 	.short	0x0006
        /*0022*/ 	.short	0x0030
        /*0024*/ 	.byte	0x00, 0xf4, 0x21, 0x00


	//----- nvinfo : EIATTR_KPARAM_INFO
	.align		4
.L_15:
        /*0028*/ 	.byte	0x04, 0x17
        /*002a*/ 	.short	(.L_17 - .L_16)
.L_16:
        /*002c*/ 	.word	0x00000000
        /*0030*/ 	.short	0x0005
        /*0032*/ 	.short	0x0028
        /*0034*/ 	.byte	0x00, 0xf4, 0x21, 0x00


	//----- nvinfo : EIATTR_KPARAM_INFO
	.align		4
.L_17:
        /*0038*/ 	.byte	0x04, 0x17
        /*003a*/ 	.short	(.L_19 - .L_18)
.L_18:
        /*003c*/ 	.word	0x00000000
        /*0040*/ 	.short	0x0004
        /*0042*/ 	.short	0x0020
        /*0044*/ 	.byte	0x00, 0xf4, 0x21, 0x00


	//----- nvinfo : EIATTR_KPARAM_INFO
	.align		4
.L_19:
        /*0048*/ 	.byte	0x04, 0x17
        /*004a*/ 	.short	(.L_21 - .L_20)
.L_20:
        /*004c*/ 	.word	0x00000000
        /*0050*/ 	.short	0x0003
        /*0052*/ 	.short	0x0018
        /*0054*/ 	.byte	0x00, 0xf4, 0x21, 0x00


	//----- nvinfo : EIATTR_KPARAM_INFO
	.align		4
.L_21:
        /*0058*/ 	.byte	0x04, 0x17
        /*005a*/ 	.short	(.L_23 - .L_22)
.L_22:
        /*005c*/ 	.word	0x00000000
        /*0060*/ 	.short	0x0002
        /*0062*/ 	.short	0x0010
        /*0064*/ 	.byte	0x00, 0xf4, 0x21, 0x00


	//----- nvinfo : EIATTR_KPARAM_INFO
	.align		4
.L_23:
        /*0068*/ 	.byte	0x04, 0x17
        /*006a*/ 	.short	(.L_25 - .L_24)
.L_24:
        /*006c*/ 	.word	0x00000000
        /*0070*/ 	.short	0x0001
        /*0072*/ 	.short	0x0008
        /*0074*/ 	.byte	0x00, 0xf4, 0x21, 0x00


	//----- nvinfo : EIATTR_KPARAM_INFO
	.align		4
.L_25:
        /*0078*/ 	.byte	0x04, 0x17
        /*007a*/ 	.short	(.L_27 - .L_26)
.L_26:
        /*007c*/ 	.word	0x00000000
        /*0080*/ 	.short	0x0000
        /*0082*/ 	.short	0x0000
        /*0084*/ 	.byte	0x00, 0xf4, 0x21, 0x00


	//----- nvinfo : EIATTR_SPARSE_MMA_MASK
	.align		4
.L_27:
        /*0088*/ 	.byte	0x03, 0x50
        /*008a*/ 	.short	0x0000


	//----- nvinfo : EIATTR_MAXREG_COUNT
	.align		4
        /*008c*/ 	.byte	0x03, 0x1b
        /*008e*/ 	.short	0x00ff


	//----- nvinfo : EIATTR_EXIT_INSTR_OFFSETS
	.align		4
        /*0090*/ 	.byte	0x04, 0x1c
        /*0092*/ 	.short	(.L_29 - .L_28)


	//   ....[0]....
.L_28:
        /*0094*/ 	.word	0x00000490


	//   ....[1]....
        /*0098*/ 	.word	0x000004b0


	//----- nvinfo : EIATTR_REQNTID
	.align		4
.L_29:
        /*009c*/ 	.byte	0x04, 0x10
        /*009e*/ 	.short	(.L_31 - .L_30)
.L_30:
        /*00a0*/ 	.word	0x00000080
        /*00a4*/ 	.word	0x00000001
        /*00a8*/ 	.word	0x00000001


	//----- nvinfo : EIATTR_CBANK_PARAM_SIZE
	.align		4
.L_31:
        /*00ac*/ 	.byte	0x03, 0x19
        /*00ae*/ 	.short	0x003c


	//----- nvinfo : EIATTR_PARAM_CBANK
	.align		4
        /*00b0*/ 	.byte	0x04, 0x0a
        /*00b2*/ 	.short	(.L_33 - .L_32)
	.align		4
.L_32:
        /*00b4*/ 	.word	index@(.nv.constant0.triton_poi_fused__native_batch_norm_legit_no_training_convolution_relu_3)
        /*00b8*/ 	.short	0x0210
        /*00ba*/ 	.short	0x003c


	//----- nvinfo : EIATTR_SW_WAR
	.align		4
.L_33:
        /*00bc*/ 	.byte	0x04, 0x36
        /*00be*/ 	.short	(.L_35 - .L_34)
.L_34:
        /*00c0*/ 	.word	0x00000008
.L_35:


//--------------------- .nv.callgraph             --------------------------
	.section	.nv.callgraph,"",@"SHT_CUDA_CALLGRAPH"
	.align	4
	.sectionentsize	8
	.align		4
        /*0000*/ 	.word	0x00000000
	.align		4
        /*0004*/ 	.word	0xffffffff
	.align		4
        /*0008*/ 	.word	0x00000000
	.align		4
        /*000c*/ 	.word	0xfffffffe
	.align		4
        /*0010*/ 	.word	0x00000000
	.align		4
        /*0014*/ 	.word	0xfffffffd
	.align		4
        /*0018*/ 	.word	0x00000000
	.align		4
        /*001c*/ 	.word	0xfffffffc


//--------------------- .nv.constant4             --------------------------
	.section	.nv.constant4,"a",@progbits
	.align	8
	.align		8
.nv.constant4:
        /*0000*/ 	.dword	_$_str
	.align		8
        /*0008*/ 	.dword	_$_str_$_2


//--------------------- .text.triton_poi_fused__native_batch_norm_legit_no_training_convolution_relu_3 --------------------------
	.section	.text.triton_poi_fused__native_batch_norm_legit_no_training_convolution_relu_3,"ax",@progbits
	.align	128
        .global         triton_poi_fused__native_batch_norm_legit_no_training_convolution_relu_3
        .type           triton_poi_fused__native_batch_norm_legit_no_training_convolution_relu_3,@function
        .size           triton_poi_fused__native_batch_norm_legit_no_training_convolution_relu_3,(.L_x_1 - triton_poi_fused__native_batch_norm_legit_no_training_convolution_relu_3)
        .other          triton_poi_fused__native_batch_norm_legit_no_training_convolution_relu_3,@"STO_CUDA_ENTRY STV_DEFAULT"
triton_poi_fused__native_batch_norm_legit_no_training_convolution_relu_3:
.text.triton_poi_fused__native_batch_norm_legit_no_training_convolution_relu_3:
[----:B------:R-:W0:Y:S01]  /*0000*/  LDC R1, c[0x0][0x28] ;  /* 0x00000a00ff017b82 */ /* 0x000e220000000800 */
[----:B------:R-:W1:Y:S07]  /*0010*/  S2R R0, SR_TID.X ;  /* 0x0000000000007919 */ /* 0x000e6e0000002100 */
[----:B------:R-:W2:Y:S01]  /*0020*/  LDC.64 R2, c[0x0][0x228] ;  /* 0x00008a00ff027b82 */ /* 0x000ea20000000a00 */
[----:B------:R-:W-:Y:S01]  /*0030*/  CS2R R8, SRZ ;  /* 0x0000000000087805 */ /* 0x000fe2000001ff00 */
[----:B------:R-:W-:Y:S01]  /*0040*/  ULDC.64 UR4, c[0x0][0x208] ;  /* 0x0000820000047ab9 */ /* 0x000fe20000000a00 */
[----:B------:R-:W3:Y:S05]  /*0050*/  S2R R7, SR_CTAID.X ;  /* 0x0000000000077919 */ /* 0x000eea0000002500 */
[----:B------:R-:W4:Y:S08]  /*0060*/  LDC.64 R16, c[0x0][0x218] ;  /* 0x00008600ff107b82 */ /* 0x000f300000000a00 */
[----:B------:R-:W5:Y:S08]  /*0070*/  LDC.64 R18, c[0x0][0x220] ;  /* 0x00008800ff127b82 */ /* 0x000f700000000a00 */
[----:B------:R-:W5:Y:S01]  /*0080*/  LDC.64 R20, c[0x0][0x230] ;  /* 0x00008c00ff147b82 */ /* 0x000f620000000a00 */
[----:B-1----:R-:W-:-:S07]  /*0090*/  SHF.L.U32 R0, R0, 0x1, RZ ;  /* 0x0000000100007819 */ /* 0x002fce00000006ff */
[----:B------:R-:W1:Y:S01]  /*00a0*/  LDC.64 R14, c[0x0][0x238] ;  /* 0x00008e00ff0e7b82 */ /* 0x000e620000000a00 */
[----:B---3--:R-:W-:Y:S02]  /*00b0*/  SHF.R.S32.HI R5, RZ, 0x17, R7 ;  /* 0x00000017ff057819 */ /* 0x008fe40000011407 */
[----:B------:R-:W-:Y:S02]  /*00c0*/  LOP3.LUT R0, R0, 0xfe, RZ, 0xc0, !PT ;  /* 0x000000fe00007812 */ /* 0x000fe400078ec0ff */
[----:B------:R-:W-:Y:S02]  /*00d0*/  SGXT R5, R5, 0x1 ;  /* 0x000000010505781a */ /* 0x000fe40000000200 */
[----:B------:R-:W-:-:S04]  /*00e0*/  LEA R0, R7, R0, 0x8 ;  /* 0x0000000007007211 */ /* 0x000fc800078e40ff */
[----:B------:R-:W-:Y:S02]  /*00f0*/  LEA.HI R5, R5, R0, RZ, 0x6 ;  /* 0x0000000005057211 */ /* 0x000fe400078f30ff */
[----:B------:R-:W-:Y:S02]  /*0100*/  ISETP.GE.AND P0, PT, R0, 0x100, PT ;  /* 0x000001000000780c */ /* 0x000fe40003f06270 */
[----:B------:R-:W-:-:S04]  /*0110*/  LOP3.LUT R5, R5, 0xffffffc0, RZ, 0xc0, !PT ;  /* 0xffffffc005057812 */ /* 0x000fc800078ec0ff */
[----:B------:R-:W-:Y:S02]  /*0120*/  IADD3 R12, R0, -R5, RZ ;  /* 0x80000005000c7210 */ /* 0x000fe40007ffe0ff */
[----:B------:R-:W3:Y:S03]  /*0130*/  LDC.64 R4, c[0x0][0x210] ;  /* 0x00008400ff047b82 */ /* 0x000ee60000000a00 */
[----:B--2---:R-:W-:-:S05]  /*0140*/  IMAD.WIDE R2, R12, 0x4, R2 ;  /* 0x000000040c027825 */ /* 0x004fca00078e0202 */
[----:B------:R2:W3:Y:S01]  /*0150*/  @!P0 LDG.E.EL.64 R8, desc[UR4][R2.64] ;  /* 0x0000000402088981 */ /* 0x0004e2000c2e1b00 */
[----:B------:R-:W-:Y:S02]  /*0160*/  CS2R R10, SRZ ;  /* 0x00000000000a7805 */ /* 0x000fe4000001ff00 */
[----:B------:R-:W-:Y:S01]  /*0170*/  CS2R R6, SRZ ;  /* 0x0000000000067805 */ /* 0x000fe2000001ff00 */
[----:B----4-:R-:W-:-:S04]  /*0180*/  IMAD.WIDE R16, R12, 0x4, R16 ;  /* 0x000000040c107825 */ /* 0x010fc800078e0210 */
[----:B-----5:R-:W-:Y:S01]  /*0190*/  IMAD.WIDE R18, R12, 0x4, R18 ;  /* 0x000000040c127825 */ /* 0x020fe200078e0212 */
[----:B------:R-:W4:Y:S01]  /*01a0*/  @!P0 LDG.E.EL.64 R10, desc[UR4][R16.64] ;  /* 0x00000004100a8981 */ /* 0x000f22000c2e1b00 */
[----:B--2---:R-:W-:Y:S02]  /*01b0*/  CS2R R2, SRZ ;  /* 0x0000000000027805 */ /* 0x004fe4000001ff00 */
[----:B---3--:R-:W-:-:S04]  /*01c0*/  IMAD.WIDE R4, R0, 0x4, R4 ;  /* 0x0000000400047825 */ /* 0x008fc800078e0204 */
[----:B------:R2:W3:Y:S04]  /*01d0*/  @!P0 LDG.E.EL.64 R2, desc[UR4][R18.64] ;  /* 0x0000000412028981 */ /* 0x0004e8000c2e1b00 */
[----:B------:R-:W4:Y:S01]  /*01e0*/  @!P0 LDG.E.64 R6, desc[UR4][R4.64] ;  /* 0x0000000404068981 */ /* 0x000f22000c1e1b00 */
[----:B0-----:R-:W-:-:S04]  /*01f0*/  IMAD.WIDE R20, R12, 0x4, R20 ;  /* 0x000000040c147825 */ /* 0x001fc800078e0214 */
[----:B-1----:R-:W-:Y:S01]  /*0200*/  IMAD.WIDE R22, R12, 0x4, R14 ;  /* 0x000000040c167825 */ /* 0x002fe200078e020e */
[----:B------:R-:W-:Y:S02]  /*0210*/  CS2R R12, SRZ ;  /* 0x00000000000c7805 */ /* 0x000fe4000001ff00 */
[----:B------:R-:W-:-:S04]  /*0220*/  CS2R R14, SRZ ;  /* 0x00000000000e7805 */ /* 0x000fc8000001ff00 */
[----:B------:R-:W5:Y:S04]  /*0230*/  @!P0 LDG.E.EL.64 R12, desc[UR4][R20.64] ;  /* 0x00000004140c8981 */ /* 0x000f68000c2e1b00 */
[----:B------:R-:W5:Y:S01]  /*0240*/  @!P0 LDG.E.EL.64 R14, desc[UR4][R22.64] ;  /* 0x00000004160e8981 */ /* 0x000f62000c2e1b00 */
[----:B--2---:R-:W-:Y:S01]  /*0250*/  HFMA2.MMA R18, -RZ, RZ, 1.625, 0 ;  /* 0x3e800000ff127435 */ /* 0x004fe200000001ff */
[----:B------:R-:W-:Y:S01]  /*0260*/  FADD R8, R8, 9.9999997473787516356e-06 ;  /* 0x3727c5ac08087421 */ /* 0x000fe20000000000 */
[----:B------:R-:W-:-:S03]  /*0270*/  FADD R9, R9, 9.9999997473787516356e-06 ;  /* 0x3727c5ac09097421 */ /* 0x000fc60000000000 */
[----:B------:R-:W0:Y:S08]  /*0280*/  MUFU.SQRT R16, R8 ;  /* 0x0000000800107308 */ /* 0x000e300000002000 */
[----:B------:R1:W2:Y:S01]  /*0290*/  MUFU.SQRT R17, R9 ;  /* 0x0000000900117308 */ /* 0x0002a20000002000 */
[C---:B0-----:R-:W-:Y:S02]  /*02a0*/  FSETP.GT.AND P1, PT, R16.reuse, 8.50705917302346158658e+37, PT ;  /* 0x7e8000001000780b */ /* 0x041fe40003f24000 */
[----:B------:R-:W-:Y:S01]  /*02b0*/  FSETP.GEU.AND P3, PT, R16, 1.175494350822287508e-38, PT ;  /* 0x008000001000780b */ /* 0x000fe20003f6e000 */
[----:B-1----:R-:W0:Y:S01]  /*02c0*/  LDC.64 R8, c[0x0][0x240] ;  /* 0x00009000ff087b82 */ /* 0x002e220000000a00 */
[----:B--2---:R-:W-:-:S02]  /*02d0*/  FSETP.GT.AND P2, PT, R17, 8.50705917302346158658e+37, PT ;  /* 0x7e8000001100780b */ /* 0x004fc40003f44000 */
[----:B------:R-:W-:-:S07]  /*02e0*/  FSETP.GEU.AND P4, PT, R17, 1.175494350822287508e-38, PT ;  /* 0x008000001100780b */ /* 0x000fce0003f8e000 */
[----:B------:R-:W-:-:S04]  /*02f0*/  @P1 FMUL R16, R16, 0.25 ;  /* 0x3e80000010101820 */ /* 0x000fc80000400000 */
[----:B------:R-:W-:Y:S01]  /*0300*/  @!P3 FMUL R16, R16, 16777216 ;  /* 0x4b8000001010b820 */ /* 0x000fe20000400000 */
[----:B------:R-:W-:-:S04]  /*0310*/  @P2 FMUL R17, R17, 0.25 ;  /* 0x3e80000011112820 */ /* 0x000fc80000400000 */
[----:B------:R-:W-:Y:S01]  /*0320*/  @!P4 FMUL R17, R17, 16777216 ;  /* 0x4b8000001111c820 */ /* 0x000fe20000400000 */
[----:B------:R-:W1:Y:S01]  /*0330*/  MUFU.RCP R16, R16 ;  /* 0x0000001000107308 */ /* 0x000e620000001000 */
[----:B------:R-:W-:-:S07]  /*0340*/  FSEL R19, R18, 1, P1 ;  /* 0x3f80000012137808 */ /* 0x000fce0000800000 */
[----:B------:R-:W2:Y:S01]  /*0350*/  MUFU.RCP R17, R17 ;  /* 0x0000001100117308 */ /* 0x000ea20000001000 */
[----:B------:R-:W-:Y:S01]  /*0360*/  FSEL R18, R18, 1, P2 ;  /* 0x3f80000012127808 */ /* 0x000fe20001000000 */
[----:B------:R-:W-:Y:S01]  /*0370*/  @!P3 FMUL R19, R19, 16777216 ;  /* 0x4b8000001313b820 */ /* 0x000fe20000400000 */
[----:B----4-:R-:W-:Y:S01]  /*0380*/  FADD R6, R10, R6 ;  /* 0x000000060a067221 */ /* 0x010fe20000000000 */
[----:B------:R-:W-:Y:S02]  /*0390*/  FADD R7, R11, R7 ;  /* 0x000000070b077221 */ /* 0x000fe40000000000 */
[----:B------:R-:W-:Y:S01]  /*03a0*/  @!P4 FMUL R18, R18, 16777216 ;  /* 0x4b8000001212c820 */ /* 0x000fe20000400000 */
[----:B-1----:R-:W-:Y:S01]  /*03b0*/  FMUL R19, R16, R19 ;  /* 0x0000001310137220 */ /* 0x002fe20000400000 */
[----:B---3--:R-:W-:Y:S01]  /*03c0*/  FADD R2, R6, -R2 ;  /* 0x8000000206027221 */ /* 0x008fe20000000000 */
[----:B------:R-:W-:Y:S01]  /*03d0*/  FADD R3, R7, -R3 ;  /* 0x8000000307037221 */ /* 0x000fe20000000000 */
[----:B--2---:R-:W-:-:S02]  /*03e0*/  FMUL R18, R17, R18 ;  /* 0x0000001211127220 */ /* 0x004fc40000400000 */
[----:B------:R-:W-:Y:S02]  /*03f0*/  FMUL R19, R2, R19 ;  /* 0x0000001302137220 */ /* 0x000fe40000400000 */
[----:B------:R-:W-:Y:S02]  /*0400*/  FMUL R18, R3, R18 ;  /* 0x0000001203127220 */ /* 0x000fe40000400000 */
[----:B-----5:R-:W-:Y:S02]  /*0410*/  FFMA R12, R19, R12, R14 ;  /* 0x0000000c130c7223 */ /* 0x020fe4000000000e */
[----:B------:R-:W-:Y:S01]  /*0420*/  FFMA R13, R18, R13, R15 ;  /* 0x0000000d120d7223 */ /* 0x000fe2000000000f */
[----:B------:R1:W-:Y:S02]  /*0430*/  @!P0 STG.E.64 desc[UR4][R4.64], R6 ;  /* 0x0000000604008986 */ /* 0x0003e4000c101b04 */
[----:B------:R-:W-:Y:S02]  /*0440*/  FSETP.GEU.AND P1, PT, R12, RZ, PT ;  /* 0x000000ff0c00720b */ /* 0x000fe40003f2e000 */
[----:B------:R-:W-:Y:S01]  /*0450*/  FSETP.GEU.AND P2, PT, R13, RZ, PT ;  /* 0x000000ff0d00720b */ /* 0x000fe20003f4e000 */
[----:B0-----:R-:W-:Y:S01]  /*0460*/  IMAD.WIDE R8, R0, 0x4, R8 ;  /* 0x0000000400087825 */ /* 0x001fe200078e0208 */
[----:B------:R-:W-:-:S02]  /*0470*/  FSEL R12, R12, RZ, P1 ;  /* 0x000000ff0c0c7208 */ /* 0x000fc40000800000 */
[----:B------:R-:W-:Y:S01]  /*0480*/  FSEL R13, R13, RZ, P2 ;  /* 0x000000ff0d0d7208 */ /* 0x000fe20001000000 */
[----:B------:R-:W-:Y:S08]  /*0490*/  @P0 EXIT ;  /* 0x000000000000094d */ /* 0x000ff00003800000 */
[----:B------:R-:W-:Y:S01]  /*04a0*/  STG.E.64 desc[UR4][R8.64], R12 ;  /* 0x0000000c08007986 */ /* 0x000fe2000c101b04 */
[----:B------:R-:W-:Y:S05]  /*04b0*/  EXIT ;  /* 0x000000000000794d */ /* 0x000fea0003800000 */
.L_x_0:
[----:B------:R-:W-:-:S00]  /*04c0*/  BRA `(.L_x_0) ;  /* 0xfffffffc00fc7947 */ /* 0x000fc0000383ffff */
[----:B------:R-:W-:-:S00]  /*04d0*/  NOP ;  /* 0x0000000000007918 */ /* 0x000fc00000000000 */
        /* <DEDUP_REMOVED lines=10> */
.L_x_1:


//--------------------- .nv.global.init           --------------------------
	.section	.nv.global.init,"aw",@progbits
.nv.global.init:
	.type		_$_str,@object
	.size		_$_str,(_$_str_$_2 - _$_str)
_$_str:
        /*0000*/ 	.byte	0x5f, 0x5f, 0x43, 0x55, 0x44, 0x41, 0x5f, 0x46, 0x54, 0x5a, 0x00
	.type		_$_str_$_2,@object
	.size		_$_str_$_2,(.L_1 - _$_str_$_2)
_$_str_$_2:
        /*000b*/ 	.byte	0x5f, 0x5f, 0x43, 0x55, 0x44, 0x41, 0x5f, 0x50, 0x52, 0x45, 0x43, 0x5f, 0x53, 0x51, 0x52, 0x54
        /*001b*/ 	.byte	0x00
.L_1:


//--------------------- .nv.constant0.triton_poi_fused__native_batch_norm_legit_no_training_convolution_relu_3 --------------------------
	.section	.nv.constant0.triton_poi_fused__native_batch_norm_legit_no_training_convolution_relu_3,"a",@progbits
	.sectionflags	@""
	.align	4
.nv.constant0.triton_poi_fused__native_batch_norm_legit_no_training_convolution_relu_3:
	.zero		588
